//
// Generated by NVIDIA NVVM Compiler
//
// Compiler Build ID: CL-36424714
// Cuda compilation tools, release 13.0, V13.0.88
// Based on NVVM 20.0.0
//

.version 9.0
.target sm_100
.address_size 64

	// .globl	_Z10init_arrayPimi
.extern .func  (.param .b32 func_retval0) vprintf
(
	.param .b64 vprintf_param_0,
	.param .b64 vprintf_param_1
)
;
.global .align 1 .b8 $str[60] = {73, 110, 99, 111, 114, 114, 101, 99, 116, 32, 114, 101, 115, 117, 108, 116, 32, 105, 110, 32, 98, 105, 110, 32, 37, 100, 44, 32, 99, 111, 114, 114, 101, 99, 116, 32, 105, 115, 32, 37, 100, 44, 32, 98, 117, 116, 32, 111, 98, 115, 101, 114, 118, 101, 100, 32, 37, 100, 10};

.visible .entry _Z10init_arrayPimi(
	.param .u64 .ptr .align 1 _Z10init_arrayPimi_param_0,
	.param .u64 _Z10init_arrayPimi_param_1,
	.param .u32 _Z10init_arrayPimi_param_2
)
{
	.reg .pred 	%p<4>;
	.reg .b32 	%r<11>;
	.reg .b64 	%rd<24>;

	ld.param.u64 	%rd10, [_Z10init_arrayPimi_param_0];
	ld.param.u64 	%rd11, [_Z10init_arrayPimi_param_1];
	ld.param.u32 	%r1, [_Z10init_arrayPimi_param_2];
	mov.u32 	%r2, %ctaid.x;
	mov.u32 	%r3, %ntid.x;
	mul.wide.u32 	%rd12, %r2, %r3;
	mov.u32 	%r4, %tid.x;
	cvt.u64.u32 	%rd13, %r4;
	add.s64 	%rd1, %rd12, %rd13;
	setp.ge.u64 	%p1, %rd1, %rd11;
	@%p1 bra 	$L__BB0_8;
	rem.u64 	%rd14, 9223372036854775643, %rd11;
	mul.lo.s64 	%rd2, %rd14, %rd1;
	or.b64  	%rd15, %rd2, %rd11;
	and.b64  	%rd16, %rd15, -4294967296;
	setp.ne.s64 	%p2, %rd16, 0;
	@%p2 bra 	$L__BB0_3;
	cvt.u32.u64 	%r5, %rd11;
	cvt.u32.u64 	%r6, %rd2;
	rem.u32 	%r7, %r6, %r5;
	cvt.u64.u32 	%rd22, %r7;
	bra.uni 	$L__BB0_4;
$L__BB0_3:
	rem.u64 	%rd22, %rd2, %rd11;
$L__BB0_4:
	cvt.s64.s32 	%rd6, %r1;
	or.b64  	%rd17, %rd1, %rd6;
	and.b64  	%rd18, %rd17, -4294967296;
	setp.ne.s64 	%p3, %rd18, 0;
	@%p3 bra 	$L__BB0_6;
	cvt.u32.u64 	%r8, %rd6;
	cvt.u32.u64 	%r9, %rd1;
	rem.u32 	%r10, %r9, %r8;
	cvt.u64.u32 	%rd23, %r10;
	bra.uni 	$L__BB0_7;
$L__BB0_6:
	rem.u64 	%rd23, %rd1, %rd6;
$L__BB0_7:
	cvta.to.global.u64 	%rd19, %rd10;
	shl.b64 	%rd20, %rd22, 2;
	add.s64 	%rd21, %rd19, %rd20;
	st.global.u32 	[%rd21], %rd23;
$L__BB0_8:
	ret;

}
	// .globl	_Z12check_resultPiiiS_
.visible .entry _Z12check_resultPiiiS_(
	.param .u64 .ptr .align 1 _Z12check_resultPiiiS__param_0,
	.param .u32 _Z12check_resultPiiiS__param_1,
	.param .u32 _Z12check_resultPiiiS__param_2,
	.param .u64 .ptr .align 1 _Z12check_resultPiiiS__param_3
)
{
	.local .align 8 .b8 	__local_depot1[16];
	.reg .b64 	%SP;
	.reg .b64 	%SPL;
	.reg .pred 	%p<4>;
	.reg .b32 	%r<15>;
	.reg .b64 	%rd<11>;

	mov.u64 	%SPL, __local_depot1;
	cvta.local.u64 	%SP, %SPL;
	ld.param.u64 	%rd1, [_Z12check_resultPiiiS__param_0];
	ld.param.u32 	%r4, [_Z12check_resultPiiiS__param_1];
	ld.param.u32 	%r5, [_Z12check_resultPiiiS__param_2];
	ld.param.u64 	%rd2, [_Z12check_resultPiiiS__param_3];
	mov.u32 	%r6, %ctaid.x;
	mov.u32 	%r7, %ntid.x;
	mov.u32 	%r8, %tid.x;
	mad.lo.s32 	%r1, %r6, %r7, %r8;
	setp.ge.s32 	%p1, %r1, %r4;
	@%p1 bra 	$L__BB1_4;
	cvta.to.global.u64 	%rd3, %rd1;
	not.b32 	%r9, %r1;
	add.s32 	%r10, %r4, %r9;
	add.s32 	%r11, %r10, %r5;
	div.s32 	%r2, %r11, %r4;
	mul.wide.s32 	%rd4, %r1, 4;
	add.s64 	%rd5, %rd3, %rd4;
	ld.global.u32 	%r3, [%rd5];
	setp.eq.s32 	%p2, %r3, %r2;
	@%p2 bra 	$L__BB1_4;
	cvta.to.global.u64 	%rd6, %rd2;
	atom.global.add.u32 	%r12, [%rd6], 1;
	setp.gt.s32 	%p3, %r12, 4;
	@%p3 bra 	$L__BB1_4;
	add.u64 	%rd7, %SP, 0;
	add.u64 	%rd8, %SPL, 0;
	st.local.v2.u32 	[%rd8], {%r1, %r2};
	st.local.u32 	[%rd8+8], %r3;
	mov.u64 	%rd9, $str;
	cvta.global.u64 	%rd10, %rd9;
	{ // callseq 0, 0
	.param .b64 param0;
	st.param.b64 	[param0], %rd10;
	.param .b64 param1;
	st.param.b64 	[param1], %rd7;
	.param .b32 retval0;
	call.uni (retval0), 
	vprintf, 
	(
	param0, 
	param1
	);
	ld.param.b32 	%r13, [retval0];
	} // callseq 0
$L__BB1_4:
	ret;

}
	// .globl	_Z9histogramPimS_i
.visible .entry _Z9histogramPimS_i(
	.param .u64 .ptr .align 1 _Z9histogramPimS_i_param_0,
	.param .u64 _Z9histogramPimS_i_param_1,
	.param .u64 .ptr .align 1 _Z9histogramPimS_i_param_2,
	.param .u32 _Z9histogramPimS_i_param_3
)
{
	.reg .pred 	%p<2>;
	.reg .b32 	%r<8>;
	.reg .b64 	%rd<11>;

	ld.param.u64 	%rd2, [_Z9histogramPimS_i_param_0];
	ld.param.u64 	%rd4, [_Z9histogramPimS_i_param_1];
	ld.param.u64 	%rd3, [_Z9histogramPimS_i_param_2];
	mov.u32 	%r1, %ctaid.x;
	mov.u32 	%r2, %ntid.x;
	mul.lo.s32 	%r3, %r1, %r2;
	cvt.s64.s32 	%rd1, %r3;
	setp.le.u64 	%p1, %rd4, %rd1;
	@%p1 bra 	$L__BB2_2;
	cvta.to.global.u64 	%rd5, %rd2;
	cvta.to.global.u64 	%rd6, %rd3;
	shl.b64 	%rd7, %rd1, 2;
	add.s64 	%rd8, %rd5, %rd7;
	ld.global.u32 	%r4, [%rd8];
	mul.wide.s32 	%rd9, %r4, 4;
	add.s64 	%rd10, %rd6, %rd9;
	atom.global.add.u32 	%r5, [%rd10], 1;
	ld.global.u32 	%r6, [%rd10];
	add.s32 	%r7, %r6, 1;
	st.global.u32 	[%rd10], %r7;
$L__BB2_2:
	ret;

}


// ===== COMPILED SASS (sm_100) =====

	.target	sm_100

	.elftype	@"ET_EXEC"


//--------------------- .note.nv.tkinfo           --------------------------
	.section	.note.nv.tkinfo,"",@"SHT_NOTE"
	.sectionflags	@"SHF_NOTE_NV_TKINFO"
	.tkinfo
        /*0018*/ 	.word	0x00000002
        /*0030*/ 	.string	""
        /*0030*/ 	.string	"ptxas"
        /*0030*/ 	.string	"Cuda compilation tools, release 13.0, V13.0.88"
        /*0030*/ 	.string	"Build cuda_13.0.r13.0/compiler.36424714_0"
        /*0030*/ 	.string	"-arch sm_100 -m 64 "



//--------------------- .note.nv.cuinfo           --------------------------
	.section	.note.nv.cuinfo,"",@"SHT_NOTE"
	.sectionflags	@"SHF_NOTE_NV_CUINFO"
        /*0018*/ 	.short	0x0002
        /*001a*/ 	.short	0x0064
        /*001c*/ 	.short	0x0082
	.zero		2


//--------------------- .nv.info                  --------------------------
	.section	.nv.info,"",@"SHT_CUDA_INFO"
	.align	4


	//----- nvinfo : EIATTR_REGCOUNT
	.align		4
        /*0000*/ 	.byte	0x04, 0x2f
        /*0002*/ 	.short	(.L_2 - .L_1)
	.align		4
.L_1:
        /*0004*/ 	.word	index@(_Z10init_arrayPimi)
        /*0008*/ 	.word	0x00000016


	//----- nvinfo : EIATTR_FRAME_SIZE
	.align		4
.L_2:
        /*000c*/ 	.byte	0x04, 0x11
        /*000e*/ 	.short	(.L_4 - .L_3)
	.align		4
.L_3:
        /*0010*/ 	.word	index@($__internal_0_$__cuda_sm20_rem_u64)
        /*0014*/ 	.word	0x00000000


	//----- nvinfo : EIATTR_FRAME_SIZE
	.align		4
.L_4:
        /*0018*/ 	.byte	0x04, 0x11
        /*001a*/ 	.short	(.L_6 - .L_5)
	.align		4
.L_5:
        /*001c*/ 	.word	index@(_Z10init_arrayPimi)
        /*0020*/ 	.word	0x00000000


	//----- nvinfo : EIATTR_REGCOUNT
	.align		4
.L_6:
        /*0024*/ 	.byte	0x04, 0x2f
        /*0026*/ 	.short	(.L_8 - .L_7)
	.align		4
.L_7:
        /*0028*/ 	.word	index@(_Z12check_resultPiiiS_)
        /*002c*/ 	.word	0x00000018


	//----- nvinfo : EIATTR_FRAME_SIZE
	.align		4
.L_8:
        /*0030*/ 	.byte	0x04, 0x11
        /*0032*/ 	.short	(.L_10 - .L_9)
	.align		4
.L_9:
        /*0034*/ 	.word	index@(_Z12check_resultPiiiS_)
        /*0038*/ 	.word	0x00000010


	//----- nvinfo : EIATTR_REGCOUNT
	.align		4
.L_10:
        /*003c*/ 	.byte	0x04, 0x2f
        /*003e*/ 	.short	(.L_12 - .L_11)
	.align		4
.L_11:
        /*0040*/ 	.word	index@(_Z9histogramPimS_i)
        /*0044*/ 	.word	0x0000000c


	//----- nvinfo : EIATTR_FRAME_SIZE
	.align		4
.L_12:
        /*0048*/ 	.byte	0x04, 0x11
        /*004a*/ 	.short	(.L_14 - .L_13)
	.align		4
.L_13:
        /*004c*/ 	.word	index@(_Z9histogramPimS_i)
        /*0050*/ 	.word	0x00000000


	//----- nvinfo : EIATTR_MIN_STACK_SIZE
	.align		4
.L_14:
        /*0054*/ 	.byte	0x04, 0x12
        /*0056*/ 	.short	(.L_16 - .L_15)
	.align		4
.L_15:
        /*0058*/ 	.word	index@(_Z9histogramPimS_i)
        /*005c*/ 	.word	0x00000000


	//----- nvinfo : EIATTR_MIN_STACK_SIZE
	.align		4
.L_16:
        /*0060*/ 	.byte	0x04, 0x12
        /*0062*/ 	.short	(.L_18 - .L_17)
	.align		4
.L_17:
        /*0064*/ 	.word	index@(_Z12check_resultPiiiS_)
        /*0068*/ 	.word	0x00000010


	//----- nvinfo : EIATTR_MIN_STACK_SIZE
	.align		4
.L_18:
        /*006c*/ 	.byte	0x04, 0x12
        /*006e*/ 	.short	(.L_20 - .L_19)
	.align		4
.L_19:
        /*0070*/ 	.word	index@(_Z10init_arrayPimi)
        /*0074*/ 	.word	0x00000000
.L_20:


//--------------------- .nv.compat                --------------------------
	.section	.nv.compat,"",@"SHT_CUDA_COMPAT_INFO"
	.align	4
        /*0000*/ 	.byte	0x02, 0x09, 0x00, 0x00, 0x02, 0x02, 0x01, 0x00, 0x02, 0x05, 0x05, 0x00, 0x03, 0x07, 0x01, 0x01
        /*0010*/ 	.byte	0x02, 0x03, 0x00, 0x00, 0x02, 0x06, 0x01, 0x00, 0x04, 0x0b, 0x08, 0x00, 0x09, 0x00, 0x00, 0x00
        /*0020*/ 	.byte	0x00, 0x00, 0x00, 0x00


//--------------------- .nv.info._Z9histogramPimS_i --------------------------
	.section	.nv.info._Z9histogramPimS_i,"",@"SHT_CUDA_INFO"
	.sectionflags	@""
	.align	4


	//----- nvinfo : EIATTR_CUDA_API_VERSION
	.align		4
        /*0000*/ 	.byte	0x04, 0x37
        /*0002*/ 	.short	(.L_22 - .L_21)
.L_21:
        /*0004*/ 	.word	0x00000082


	//----- nvinfo : EIATTR_KPARAM_INFO
	.align		4
.L_22:
        /*0008*/ 	.byte	0x04, 0x17
        /*000a*/ 	.short	(.L_24 - .L_23)
.L_23:
        /*000c*/ 	.word	0x00000000
        /*0010*/ 	.short	0x0003
        /*0012*/ 	.short	0x0018
        /*0014*/ 	.byte	0x00, 0xf0, 0x11, 0x00


	//----- nvinfo : EIATTR_KPARAM_INFO
	.align		4
.L_24:
        /*0018*/ 	.byte	0x04, 0x17
        /*001a*/ 	.short	(.L_26 - .L_25)
.L_25:
        /*001c*/ 	.word	0x00000000
        /*0020*/ 	.short	0x0002
        /*0022*/ 	.short	0x0010
        /*0024*/ 	.byte	0x00, 0xf5, 0x21, 0x00


	//----- nvinfo : EIATTR_KPARAM_INFO
	.align		4
.L_26:
        /*0028*/ 	.byte	0x04, 0x17
        /*002a*/ 	.short	(.L_28 - .L_27)
.L_27:
        /*002c*/ 	.word	0x00000000
        /*0030*/ 	.short	0x0001
        /*0032*/ 	.short	0x0008
        /*0034*/ 	.byte	0x00, 0xf0, 0x21, 0x00


	//----- nvinfo : EIATTR_KPARAM_INFO
	.align		4
.L_28:
        /*0038*/ 	.byte	0x04, 0x17
        /*003a*/ 	.short	(.L_30 - .L_29)
.L_29:
        /*003c*/ 	.word	0x00000000
        /*0040*/ 	.short	0x0000
        /*0042*/ 	.short	0x0000
        /*0044*/ 	.byte	0x00, 0xf5, 0x21, 0x00


	//----- nvinfo : EIATTR_SPARSE_MMA_MASK
	.align		4
.L_30:
        /*0048*/ 	.byte	0x03, 0x50
        /*004a*/ 	.short	0x0000


	//----- nvinfo : EIATTR_MAXREG_COUNT
	.align		4
        /*004c*/ 	.byte	0x03, 0x1b
        /*004e*/ 	.short	0x00ff


	//----- nvinfo : EIATTR_MERCURY_ISA_VERSION
	.align		4
        /*0050*/ 	.byte	0x03, 0x5f
        /*0052*/ 	.short	0x0101


	//----- nvinfo : EIATTR_INT_WARP_WIDE_INSTR_OFFSETS
	.align		4
        /*0054*/ 	.byte	0x04, 0x31
        /*0056*/ 	.short	(.L_32 - .L_31)


	//   ....[0]....
.L_31:
        /*0058*/ 	.word	0x00000130


	//----- nvinfo : EIATTR_VRC_CTA_INIT_COUNT
	.align		4
.L_32:
        /*005c*/ 	.byte	0x02, 0x4a
	.zero		1
	.zero		1


	//----- nvinfo : EIATTR_EXIT_INSTR_OFFSETS
	.align		4
        /*0060*/ 	.byte	0x04, 0x1c
        /*0062*/ 	.short	(.L_34 - .L_33)


	//   ....[0]....
.L_33:
        /*0064*/ 	.word	0x00000090


	//   ....[1]....
        /*0068*/ 	.word	0x000001c0


	//----- nvinfo : EIATTR_CBANK_PARAM_SIZE
	.align		4
.L_34:
        /*006c*/ 	.byte	0x03, 0x19
        /*006e*/ 	.short	0x001c


	//----- nvinfo : EIATTR_PARAM_CBANK
	.align		4
        /*0070*/ 	.byte	0x04, 0x0a
        /*0072*/ 	.short	(.L_36 - .L_35)
	.align		4
.L_35:
        /*0074*/ 	.word	index@(.nv.constant0._Z9histogramPimS_i)
        /*0078*/ 	.short	0x0380
        /*007a*/ 	.short	0x001c


	//----- nvinfo : EIATTR_SW_WAR
	.align		4
.L_36:
        /*007c*/ 	.byte	0x04, 0x36
        /*007e*/ 	.short	(.L_38 - .L_37)
.L_37:
        /*0080*/ 	.word	0x00000008
.L_38:


//--------------------- .nv.info._Z12check_resultPiiiS_ --------------------------
	.section	.nv.info._Z12check_resultPiiiS_,"",@"SHT_CUDA_INFO"
	.sectionflags	@""
	.align	4


	//----- nvinfo : EIATTR_CUDA_API_VERSION
	.align		4
        /*0000*/ 	.byte	0x04, 0x37
        /*0002*/ 	.short	(.L_40 - .L_39)
.L_39:
        /*0004*/ 	.word	0x00000082


	//----- nvinfo : EIATTR_KPARAM_INFO
	.align		4
.L_40:
        /*0008*/ 	.byte	0x04, 0x17
        /*000a*/ 	.short	(.L_42 - .L_41)
.L_41:
        /*000c*/ 	.word	0x00000000
        /*0010*/ 	.short	0x0003
        /*0012*/ 	.short	0x0010
        /*0014*/ 	.byte	0x00, 0xf5, 0x21, 0x00


	//----- nvinfo : EIATTR_KPARAM_INFO
	.align		4
.L_42:
        /*0018*/ 	.byte	0x04, 0x17
        /*001a*/ 	.short	(.L_44 - .L_43)
.L_43:
        /*001c*/ 	.word	0x00000000
        /*0020*/ 	.short	0x0002
        /*0022*/ 	.short	0x000c
        /*0024*/ 	.byte	0x00, 0xf0, 0x11, 0x00


	//----- nvinfo : EIATTR_KPARAM_INFO
	.align		4
.L_44:
        /*0028*/ 	.byte	0x04, 0x17
        /*002a*/ 	.short	(.L_46 - .L_45)
.L_45:
        /*002c*/ 	.word	0x00000000
        /*0030*/ 	.short	0x0001
        /*0032*/ 	.short	0x0008
        /*0034*/ 	.byte	0x00, 0xf0, 0x11, 0x00


	//----- nvinfo : EIATTR_KPARAM_INFO
	.align		4
.L_46:
        /*0038*/ 	.byte	0x04, 0x17
        /*003a*/ 	.short	(.L_48 - .L_47)
.L_47:
        /*003c*/ 	.word	0x00000000
        /*0040*/ 	.short	0x0000
        /*0042*/ 	.short	0x0000
        /*0044*/ 	.byte	0x00, 0xf5, 0x21, 0x00


	//----- nvinfo : EIATTR_SPARSE_MMA_MASK
	.align		4
.L_48:
        /*0048*/ 	.byte	0x03, 0x50
        /*004a*/ 	.short	0x0000


	//----- nvinfo : EIATTR_MAXREG_COUNT
	.align		4
        /*004c*/ 	.byte	0x03, 0x1b
        /*004e*/ 	.short	0x00ff


	//----- nvinfo : EIATTR_EXTERNS
	.align		4
        /*0050*/ 	.byte	0x04, 0x0f
        /*0052*/ 	.short	(.L_50 - .L_49)


	//   ....[0]....
	.align		4
.L_49:
        /*0054*/ 	.word	index@(vprintf)


	//----- nvinfo : EIATTR_MERCURY_ISA_VERSION
	.align		4
.L_50:
        /*0058*/ 	.byte	0x03, 0x5f
        /*005a*/ 	.short	0x0101


	//----- nvinfo : EIATTR_INT_WARP_WIDE_INSTR_OFFSETS
	.align		4
        /*005c*/ 	.byte	0x04, 0x31
        /*005e*/ 	.short	(.L_52 - .L_51)


	//   ....[0]....
.L_51:
        /*0060*/ 	.word	0x000002e0


	//   ....[1]....
        /*0064*/ 	.word	0x00000370


	//----- nvinfo : EIATTR_VRC_CTA_INIT_COUNT
	.align		4
.L_52:
        /*0068*/ 	.byte	0x02, 0x4a
	.zero		1
	.zero		1


	//----- nvinfo : EIATTR_SYSCALL_OFFSETS
	.align		4
        /*006c*/ 	.byte	0x04, 0x46
        /*006e*/ 	.short	(.L_54 - .L_53)


	//   ....[0]....
.L_53:
        /*0070*/ 	.word	0x00000430


	//----- nvinfo : EIATTR_EXIT_INSTR_OFFSETS
	.align		4
.L_54:
        /*0074*/ 	.byte	0x04, 0x1c
        /*0076*/ 	.short	(.L_56 - .L_55)


	//   ....[0]....
.L_55:
        /*0078*/ 	.word	0x000000c0


	//   ....[1]....
        /*007c*/ 	.word	0x000002c0


	//   ....[2]....
        /*0080*/ 	.word	0x000003a0


	//   ....[3]....
        /*0084*/ 	.word	0x00000440


	//----- nvinfo : EIATTR_CRS_STACK_SIZE
	.align		4
.L_56:
        /*0088*/ 	.byte	0x04, 0x1e
        /*008a*/ 	.short	(.L_58 - .L_57)
.L_57:
        /*008c*/ 	.word	0x00000000


	//----- nvinfo : EIATTR_CBANK_PARAM_SIZE
	.align		4
.L_58:
        /*0090*/ 	.byte	0x03, 0x19
        /*0092*/ 	.short	0x0018


	//----- nvinfo : EIATTR_PARAM_CBANK
	.align		4
        /*0094*/ 	.byte	0x04, 0x0a
        /*0096*/ 	.short	(.L_60 - .L_59)
	.align		4
.L_59:
        /*0098*/ 	.word	index@(.nv.constant0._Z12check_resultPiiiS_)
        /*009c*/ 	.short	0x0380
        /*009e*/ 	.short	0x0018


	//----- nvinfo : EIATTR_SW_WAR
	.align		4
.L_60:
        /*00a0*/ 	.byte	0x04, 0x36
        /*00a2*/ 	.short	(.L_62 - .L_61)
.L_61:
        /*00a4*/ 	.word	0x00000008
.L_62:


//--------------------- .nv.info._Z10init_arrayPimi --------------------------
	.section	.nv.info._Z10init_arrayPimi,"",@"SHT_CUDA_INFO"
	.sectionflags	@""
	.align	4


	//----- nvinfo : EIATTR_CUDA_API_VERSION
	.align		4
        /*0000*/ 	.byte	0x04, 0x37
        /*0002*/ 	.short	(.L_64 - .L_63)
.L_63:
        /*0004*/ 	.word	0x00000082


	//----- nvinfo : EIATTR_KPARAM_INFO
	.align		4
.L_64:
        /*0008*/ 	.byte	0x04, 0x17
        /*000a*/ 	.short	(.L_66 - .L_65)
.L_65:
        /*000c*/ 	.word	0x00000000
        /*0010*/ 	.short	0x0002
        /*0012*/ 	.short	0x0010
        /*0014*/ 	.byte	0x00, 0xf0, 0x11, 0x00


	//----- nvinfo : EIATTR_KPARAM_INFO
	.align		4
.L_66:
        /*0018*/ 	.byte	0x04, 0x17
        /*001a*/ 	.short	(.L_68 - .L_67)
.L_67:
        /*001c*/ 	.word	0x00000000
        /*0020*/ 	.short	0x0001
        /*0022*/ 	.short	0x0008
        /*0024*/ 	.byte	0x00, 0xf0, 0x21, 0x00


	//----- nvinfo : EIATTR_KPARAM_INFO
	.align		4
.L_68:
        /*0028*/ 	.byte	0x04, 0x17
        /*002a*/ 	.short	(.L_70 - .L_69)
.L_69:
        /*002c*/ 	.word	0x00000000
        /*0030*/ 	.short	0x0000
        /*0032*/ 	.short	0x0000
        /*0034*/ 	.byte	0x00, 0xf5, 0x21, 0x00


	//----- nvinfo : EIATTR_SPARSE_MMA_MASK
	.align		4
.L_70:
        /*0038*/ 	.byte	0x03, 0x50
        /*003a*/ 	.short	0x0000


	//----- nvinfo : EIATTR_MAXREG_COUNT
	.align		4
        /*003c*/ 	.byte	0x03, 0x1b
        /*003e*/ 	.short	0x00ff


	//----- nvinfo : EIATTR_MERCURY_ISA_VERSION
	.align		4
        /*0040*/ 	.byte	0x03, 0x5f
        /*0042*/ 	.short	0x0101


	//----- nvinfo : EIATTR_VRC_CTA_INIT_COUNT
	.align		4
        /*0044*/ 	.byte	0x02, 0x4a
	.zero		1
	.zero		1


	//----- nvinfo : EIATTR_EXIT_INSTR_OFFSETS
	.align		4
        /*0048*/ 	.byte	0x04, 0x1c
        /*004a*/ 	.short	(.L_72 - .L_71)


	//   ....[0]....
.L_71:
        /*004c*/ 	.word	0x00000090


	//   ....[1]....
        /*0050*/ 	.word	0x000005e0


	//----- nvinfo : EIATTR_CRS_STACK_SIZE
	.align		4
.L_72:
        /*0054*/ 	.byte	0x04, 0x1e
        /*0056*/ 	.short	(.L_74 - .L_73)
.L_73:
        /*0058*/ 	.word	0x00000000


	//----- nvinfo : EIATTR_CBANK_PARAM_SIZE
	.align		4
.L_74:
        /*005c*/ 	.byte	0x03, 0x19
        /*005e*/ 	.short	0x0014


	//----- nvinfo : EIATTR_PARAM_CBANK
	.align		4
        /*0060*/ 	.byte	0x04, 0x0a
        /*0062*/ 	.short	(.L_76 - .L_75)
	.align		4
.L_75:
        /*0064*/ 	.word	index@(.nv.constant0._Z10init_arrayPimi)
        /*0068*/ 	.short	0x0380
        /*006a*/ 	.short	0x0014


	//----- nvinfo : EIATTR_SW_WAR
	.align		4
.L_76:
        /*006c*/ 	.byte	0x04, 0x36
        /*006e*/ 	.short	(.L_78 - .L_77)
.L_77:
        /*0070*/ 	.word	0x00000008
.L_78:


//--------------------- .nv.callgraph             --------------------------
	.section	.nv.callgraph,"",@"SHT_CUDA_CALLGRAPH"
	.align	4
	.sectionentsize	8
	.align		4
        /*0000*/ 	.word	0x00000000
	.align		4
        /*0004*/ 	.word	0xffffffff
	.align		4
        /*0008*/ 	.word	index@(_Z12check_resultPiiiS_)
	.align		4
        /*000c*/ 	.word	index@(vprintf)
	.align		4
        /*0010*/ 	.word	0x00000000
	.align		4
        /*0014*/ 	.word	0xfffffffe
	.align		4
        /*0018*/ 	.word	0x00000000
	.align		4
        /*001c*/ 	.word	0xfffffffd
	.align		4
        /*0020*/ 	.word	0x00000000
	.align		4
        /*0024*/ 	.word	0xfffffffc


//--------------------- .nv.constant4             --------------------------
	.section	.nv.constant4,"a",@progbits
	.align	8
	.align		8
.nv.constant4:
        /*0000*/ 	.dword	$str
	.align		8
        /*0008*/ 	.dword	vprintf


//--------------------- .text._Z9histogramPimS_i  --------------------------
	.section	.text._Z9histogramPimS_i,"ax",@progbits
	.align	128
        .global         _Z9histogramPimS_i
        .type           _Z9histogramPimS_i,@function
        .size           _Z9histogramPimS_i,(.L_x_11 - _Z9histogramPimS_i)
        .other          _Z9histogramPimS_i,@"STO_CUDA_ENTRY STV_DEFAULT"
_Z9histogramPimS_i:
.text._Z9histogramPimS_i:
[----:B------:R-:W-:Y:S08]  /*0000*/  LDC R1, c[0x0][0x37c] ;  /* 0x0000df00ff017b82 */ /* 0x000ff00000000800 */
[----:B------:R-:W0:Y:S01]  /*0010*/  S2UR UR4, SR_CTAID.X ;  /* 0x00000000000479c3 */ /* 0x000e220000002500 */
[----:B------:R-:W0:Y:S07]  /*0020*/  LDCU UR5, c[0x0][0x360] ;  /* 0x00006c00ff0577ac */ /* 0x000e2e0008000800 */
[----:B------:R-:W1:Y:S01]  /*0030*/  LDC.64 R2, c[0x0][0x388] ;  /* 0x0000e200ff027b82 */ /* 0x000e620000000a00 */
[----:B0-----:R-:W-:-:S04]  /*0040*/  UIMAD UR4, UR4, UR5, URZ ;  /* 0x00000005040472a4 */ /* 0x001fc8000f8e02ff */
[----:B------:R-:W-:Y:S02]  /*0050*/  USHF.R.S32.HI UR5, URZ, 0x1f, UR4 ;  /* 0x0000001fff057899 */ /* 0x000fe40008011404 */
[----:B-1----:R-:W-:-:S04]  /*0060*/  ISETP.LE.U32.AND P0, PT, R2, UR4, PT ;  /* 0x0000000402007c0c */ /* 0x002fc8000bf03070 */
[----:B------:R-:W-:-:S05]  /*0070*/  IMAD.U32 R0, RZ, RZ, UR5 ;  /* 0x00000005ff007e24 */ /* 0x000fca000f8e00ff */
[----:B------:R-:W-:-:S13]  /*0080*/  ISETP.GE.U32.AND.EX P0, PT, R0, R3, PT, P0 ;  /* 0x000000030000720c */ /* 0x000fda0003f06100 */
[----:B------:R-:W-:Y:S05]  /*0090*/  @P0 EXIT ;  /* 0x000000000000094d */ /* 0x000fea0003800000 */
[----:B------:R-:W0:Y:S01]  /*00a0*/  LDCU.64 UR6, c[0x0][0x380] ;  /* 0x00007000ff0677ac */ /* 0x000e220008000a00 */
[----:B------:R-:W1:Y:S01]  /*00b0*/  LDCU.64 UR8, c[0x0][0x358] ;  /* 0x00006b00ff0877ac */ /* 0x000e620008000a00 */
[----:B------:R-:W2:Y:S01]  /*00c0*/  S2R R0, SR_LANEID ;  /* 0x0000000000007919 */ /* 0x000ea20000000000 */
[----:B------:R-:W3:Y:S01]  /*00d0*/  LDC.64 R2, c[0x0][0x390] ;  /* 0x0000e400ff027b82 */ /* 0x000ee20000000a00 */
[----:B0-----:R-:W-:-:S04]  /*00e0*/  ULEA UR6, UP0, UR4, UR6, 0x2 ;  /* 0x0000000604067291 */ /* 0x001fc8000f8010ff */
[----:B------:R-:W-:Y:S02]  /*00f0*/  ULEA.HI.X UR4, UR4, UR7, UR5, 0x2, UP0 ;  /* 0x0000000704047291 */ /* 0x000fe400080f1405 */
[----:B------:R-:W-:-:S04]  /*0100*/  IMAD.U32 R4, RZ, RZ, UR6 ;  /* 0x00000006ff047e24 */ /* 0x000fc8000f8e00ff */
[----:B------:R-:W-:-:S06]  /*0110*/  MOV R5, UR4 ;  /* 0x0000000400057c02 */ /* 0x000fcc0008000f00 */
[----:B-1----:R-:W3:Y:S01]  /*0120*/  LDG.E R5, desc[UR8][R4.64] ;  /* 0x0000000804057981 */ /* 0x002ee2000c1e1900 */
[----:B------:R-:W-:Y:S02]  /*0130*/  VOTEU.ANY UR4, UPT, PT ;  /* 0x0000000000047886 */ /* 0x000fe400038e0100 */
[----:B------:R-:W-:Y:S02]  /*0140*/  UFLO.U32 UR5, UR4 ;  /* 0x00000004000572bd */ /* 0x000fe400080e0000 */
[----:B------:R-:W0:Y:S04]  /*0150*/  POPC R9, UR4 ;  /* 0x0000000400097d09 */ /* 0x000e280008000000 */
[----:B--2---:R-:W-:Y:S01]  /*0160*/  ISETP.EQ.U32.AND P0, PT, R0, UR5, PT ;  /* 0x0000000500007c0c */ /* 0x004fe2000bf02070 */
[----:B---3--:R-:W-:-:S12]  /*0170*/  IMAD.WIDE R2, R5, 0x4, R2 ;  /* 0x0000000405027825 */ /* 0x008fd800078e0202 */
[----:B0-----:R-:W-:Y:S04]  /*0180*/  @P0 REDG.E.ADD.STRONG.GPU desc[UR8][R2.64], R9 ;  /* 0x000000090200098e */ /* 0x001fe8000c12e108 */
[----:B------:R-:W2:Y:S02]  /*0190*/  LDG.E R0, desc[UR8][R2.64] ;  /* 0x0000000802007981 */ /* 0x000ea4000c1e1900 */
[----:B--2---:R-:W-:-:S05]  /*01a0*/  VIADD R7, R0, 0x1 ;  /* 0x0000000100077836 */ /* 0x004fca0000000000 */
[----:B------:R-:W-:Y:S01]  /*01b0*/  STG.E desc[UR8][R2.64], R7 ;  /* 0x0000000702007986 */ /* 0x000fe2000c101908 */
[----:B------:R-:W-:Y:S05]  /*01c0*/  EXIT ;  /* 0x000000000000794d */ /* 0x000fea0003800000 */
.L_x_0:
[----:B------:R-:W-:-:S00]  /*01d0*/  BRA `(.L_x_0) ;  /* 0xfffffffc00fc7947 */ /* 0x000fc0000383ffff */
[----:B------:R-:W-:-:S00]  /*01e0*/  NOP ;  /* 0x0000000000007918 */ /* 0x000fc00000000000 */
        /* <DEDUP_REMOVED lines=9> */
.L_x_11:


//--------------------- .text._Z12check_resultPiiiS_ --------------------------
	.section	.text._Z12check_resultPiiiS_,"ax",@progbits
	.align	128
        .global         _Z12check_resultPiiiS_
        .type           _Z12check_resultPiiiS_,@function
        .size           _Z12check_resultPiiiS_,(.L_x_12 - _Z12check_resultPiiiS_)
        .other          _Z12check_resultPiiiS_,@"STO_CUDA_ENTRY STV_DEFAULT"
_Z12check_resultPiiiS_:
.text._Z12check_resultPiiiS_:
[----:B------:R-:W0:Y:S01]  /*0000*/  LDC R1, c[0x0][0x37c] ;  /* 0x0000df00ff017b82 */ /* 0x000e220000000800 */
[----:B------:R-:W1:Y:S01]  /*0010*/  S2R R3, SR_TID.X ;  /* 0x0000000000037919 */ /* 0x000e620000002100 */
[----:B------:R-:W2:Y:S06]  /*0020*/  LDCU UR5, c[0x0][0x2fc] ;  /* 0x00005f80ff0577ac */ /* 0x000eac0008000800 */
[----:B------:R-:W1:Y:S01]  /*0030*/  S2UR UR6, SR_CTAID.X ;  /* 0x00000000000679c3 */ /* 0x000e620000002500 */
[----:B0-----:R-:W-:Y:S01]  /*0040*/  VIADD R1, R1, 0xfffffff0 ;  /* 0xfffffff001017836 */ /* 0x001fe20000000000 */
[----:B------:R-:W0:Y:S06]  /*0050*/  LDCU UR4, c[0x0][0x2f8] ;  /* 0x00005f00ff0477ac */ /* 0x000e2c0008000800 */
[----:B------:R-:W1:Y:S08]  /*0060*/  LDC R2, c[0x0][0x360] ;  /* 0x0000d800ff027b82 */ /* 0x000e700000000800 */
[----:B------:R-:W3:Y:S01]  /*0070*/  LDC R5, c[0x0][0x388] ;  /* 0x0000e200ff057b82 */ /* 0x000ee20000000800 */
[----:B0-----:R-:W-:-:S05]  /*0080*/  IADD3 R6, P1, PT, R1, UR4, RZ ;  /* 0x0000000401067c10 */ /* 0x001fca000ff3e0ff */
[----:B--2---:R-:W-:Y:S02]  /*0090*/  IMAD.X R7, RZ, RZ, UR5, P1 ;  /* 0x00000005ff077e24 */ /* 0x004fe400088e06ff */
[----:B-1----:R-:W-:-:S05]  /*00a0*/  IMAD R2, R2, UR6, R3 ;  /* 0x0000000602027c24 */ /* 0x002fca000f8e0203 */
[----:B---3--:R-:W-:-:S13]  /*00b0*/  ISETP.GE.AND P0, PT, R2, R5, PT ;  /* 0x000000050200720c */ /* 0x008fda0003f06270 */
[----:B------:R-:W-:Y:S05]  /*00c0*/  @P0 EXIT ;  /* 0x000000000000094d */ /* 0x000fea0003800000 */
[----:B------:R-:W0:Y:S01]  /*00d0*/  LDC.64 R8, c[0x0][0x380] ;  /* 0x0000e000ff087b82 */ /* 0x000e220000000a00 */
[----:B------:R-:W1:Y:S01]  /*00e0*/  LDCU.64 UR4, c[0x0][0x358] ;  /* 0x00006b00ff0477ac */ /* 0x000e620008000a00 */
[----:B------:R-:W-:Y:S01]  /*00f0*/  IABS R13, R5 ;  /* 0x00000005000d7213 */ /* 0x000fe20000000000 */
[----:B------:R-:W2:Y:S01]  /*0100*/  LDCU UR6, c[0x0][0x38c] ;  /* 0x00007180ff0677ac */ /* 0x000ea20008000800 */
[----:B0-----:R-:W-:-:S05]  /*0110*/  IMAD.WIDE R8, R2, 0x4, R8 ;  /* 0x0000000402087825 */ /* 0x001fca00078e0208 */
[----:B-1----:R0:W3:Y:S01]  /*0120*/  LDG.E R0, desc[UR4][R8.64] ;  /* 0x0000000408007981 */ /* 0x0020e2000c1e1900 */
[----:B------:R-:W1:Y:S01]  /*0130*/  I2F.RP R3, R13 ;  /* 0x0000000d00037306 */ /* 0x000e620000209400 */
[----:B------:R-:W-:-:S04]  /*0140*/  LOP3.LUT R4, RZ, R2, RZ, 0x33, !PT ;  /* 0x00000002ff047212 */ /* 0x000fc800078e33ff */
[----:B--2---:R-:W-:-:S04]  /*0150*/  IADD3 R4, PT, PT, R4, UR6, R5 ;  /* 0x0000000604047c10 */ /* 0x004fc8000fffe005 */
[----:B0-----:R-:W-:Y:S02]  /*0160*/  IABS R8, R4 ;  /* 0x0000000400087213 */ /* 0x001fe40000000000 */
[----:B------:R-:W-:Y:S01]  /*0170*/  LOP3.LUT R4, R4, R5, RZ, 0x3c, !PT ;  /* 0x0000000504047212 */ /* 0x000fe200078e3cff */
[----:B-1----:R-:W0:Y:S03]  /*0180*/  MUFU.RCP R3, R3 ;  /* 0x0000000300037308 */ /* 0x002e260000001000 */
[----:B------:R-:W-:Y:S01]  /*0190*/  ISETP.GE.AND P1, PT, R4, RZ, PT ;  /* 0x000000ff0400720c */ /* 0x000fe20003f26270 */
[----:B0-----:R-:W-:-:S04]  /*01a0*/  VIADD R10, R3, 0xffffffe ;  /* 0x0ffffffe030a7836 */ /* 0x001fc80000000000 */
[----:B------:R0:W1:Y:S02]  /*01b0*/  F2I.FTZ.U32.TRUNC.NTZ R11, R10 ;  /* 0x0000000a000b7305 */ /* 0x000064000021f000 */
[----:B0-----:R-:W-:Y:S02]  /*01c0*/  IMAD.MOV.U32 R10, RZ, RZ, RZ ;  /* 0x000000ffff0a7224 */ /* 0x001fe400078e00ff */
[----:B-1----:R-:W-:-:S04]  /*01d0*/  IMAD.MOV R12, RZ, RZ, -R11 ;  /* 0x000000ffff0c7224 */ /* 0x002fc800078e0a0b */
[----:B------:R-:W-:-:S04]  /*01e0*/  IMAD R9, R12, R13, RZ ;  /* 0x0000000d0c097224 */ /* 0x000fc800078e02ff */
[----:B------:R-:W-:-:S06]  /*01f0*/  IMAD.HI.U32 R11, R11, R9, R10 ;  /* 0x000000090b0b7227 */ /* 0x000fcc00078e000a */
[----:B------:R-:W-:-:S04]  /*0200*/  IMAD.HI.U32 R3, R11, R8, RZ ;  /* 0x000000080b037227 */ /* 0x000fc800078e00ff */
[----:B------:R-:W-:-:S04]  /*0210*/  IMAD.MOV R9, RZ, RZ, -R3 ;  /* 0x000000ffff097224 */ /* 0x000fc800078e0a03 */
[----:B------:R-:W-:-:S05]  /*0220*/  IMAD R8, R13, R9, R8 ;  /* 0x000000090d087224 */ /* 0x000fca00078e0208 */
[----:B------:R-:W-:-:S13]  /*0230*/  ISETP.GT.U32.AND P2, PT, R13, R8, PT ;  /* 0x000000080d00720c */ /* 0x000fda0003f44070 */
[-C--:B------:R-:W-:Y:S01]  /*0240*/  @!P2 IADD3 R8, PT, PT, R8, -R13.reuse, RZ ;  /* 0x8000000d0808a210 */ /* 0x080fe20007ffe0ff */
[----:B------:R-:W-:Y:S01]  /*0250*/  @!P2 VIADD R3, R3, 0x1 ;  /* 0x000000010303a836 */ /* 0x000fe20000000000 */
[----:B------:R-:W-:Y:S02]  /*0260*/  ISETP.NE.AND P2, PT, R5, RZ, PT ;  /* 0x000000ff0500720c */ /* 0x000fe40003f45270 */
[----:B------:R-:W-:-:S13]  /*0270*/  ISETP.GE.U32.AND P0, PT, R8, R13, PT ;  /* 0x0000000d0800720c */ /* 0x000fda0003f06070 */
[----:B------:R-:W-:-:S04]  /*0280*/  @P0 VIADD R3, R3, 0x1 ;  /* 0x0000000103030836 */ /* 0x000fc80000000000 */
[----:B------:R-:W-:Y:S01]  /*0290*/  @!P1 IMAD.MOV R3, RZ, RZ, -R3 ;  /* 0x000000ffff039224 */ /* 0x000fe200078e0a03 */
[----:B------:R-:W-:-:S04]  /*02a0*/  @!P2 LOP3.LUT R3, RZ, R5, RZ, 0x33, !PT ;  /* 0x00000005ff03a212 */ /* 0x000fc800078e33ff */
[----:B---3--:R-:W-:-:S13]  /*02b0*/  ISETP.NE.AND P0, PT, R0, R3, PT ;  /* 0x000000030000720c */ /* 0x008fda0003f05270 */
[----:B------:R-:W-:Y:S05]  /*02c0*/  @!P0 EXIT ;  /* 0x000000000000894d */ /* 0x000fea0003800000 */
[----:B------:R-:W0:Y:S01]  /*02d0*/  S2R R11, SR_LANEID ;  /* 0x00000000000b7919 */ /* 0x000e220000000000 */
[----:B------:R-:W-:Y:S01]  /*02e0*/  VOTEU.ANY UR6, UPT, PT ;  /* 0x0000000000067886 */ /* 0x000fe200038e0100 */
[----:B------:R-:W1:Y:S01]  /*02f0*/  LDC.64 R4, c[0x0][0x390] ;  /* 0x0000e400ff047b82 */ /* 0x000e620000000a00 */
[----:B------:R-:W0:Y:S08]  /*0300*/  FLO.U32 R10, UR6 ;  /* 0x00000006000a7d00 */ /* 0x000e3000080e0000 */
[----:B------:R-:W1:Y:S01]  /*0310*/  POPC R9, UR6 ;  /* 0x0000000600097d09 */ /* 0x000e620008000000 */
[----:B0-----:R-:W-:-:S13]  /*0320*/  ISETP.EQ.U32.AND P0, PT, R10, R11, PT ;  /* 0x0000000b0a00720c */ /* 0x001fda0003f02070 */
[----:B-1----:R-:W2:Y:S01]  /*0330*/  @P0 ATOMG.E.ADD.STRONG.GPU PT, R5, desc[UR4][R4.64], R9 ;  /* 0x80000009040509a8 */ /* 0x002ea200081ef104 */
[----:B------:R-:W0:Y:S02]  /*0340*/  S2R R11, SR_LTMASK ;  /* 0x00000000000b7919 */ /* 0x000e240000003900 */
[----:B0-----:R-:W-:-:S06]  /*0350*/  LOP3.LUT R11, R11, UR6, RZ, 0xc0, !PT ;  /* 0x000000060b0b7c12 */ /* 0x001fcc000f8ec0ff */
[----:B------:R-:W0:Y:S01]  /*0360*/  POPC R11, R11 ;  /* 0x0000000b000b7309 */ /* 0x000e220000000000 */
[----:B--2---:R-:W0:Y:S02]  /*0370*/  SHFL.IDX PT, R8, R5, R10, 0x1f ;  /* 0x00001f0a05087589 */ /* 0x004e2400000e0000 */
[----:B0-----:R-:W-:-:S04]  /*0380*/  IADD3 R8, PT, PT, R8, R11, RZ ;  /* 0x0000000b08087210 */ /* 0x001fc80007ffe0ff */
[----:B------:R-:W-:-:S13]  /*0390*/  ISETP.GT.AND P0, PT, R8, 0x4, PT ;  /* 0x000000040800780c */ /* 0x000fda0003f04270 */
[----:B------:R-:W-:Y:S05]  /*03a0*/  @P0 EXIT ;  /* 0x000000000000094d */ /* 0x000fea0003800000 */
[----:B------:R-:W-:Y:S01]  /*03b0*/  MOV R8, 0x8 ;  /* 0x0000000800087802 */ /* 0x000fe20000000f00 */
[----:B------:R0:W-:Y:S01]  /*03c0*/  STL.64 [R1], R2 ;  /* 0x0000000201007387 */ /* 0x0001e20000100a00 */
[----:B------:R-:W1:Y:S03]  /*03d0*/  LDCU.64 UR4, c[0x4][URZ] ;  /* 0x01000000ff0477ac */ /* 0x000e660008000a00 */
[----:B------:R0:W-:Y:S01]  /*03e0*/  STL [R1+0x8], R0 ;  /* 0x0000080001007387 */ /* 0x0001e20000100800 */
[----:B------:R-:W2:Y:S01]  /*03f0*/  LDC.64 R8, c[0x4][R8] ;  /* 0x0100000008087b82 */ /* 0x000ea20000000a00 */
[----:B-1----:R-:W-:Y:S02]  /*0400*/  IMAD.U32 R4, RZ, RZ, UR4 ;  /* 0x00000004ff047e24 */ /* 0x002fe4000f8e00ff */
[----:B0-----:R-:W-:-:S07]  /*0410*/  IMAD.U32 R5, RZ, RZ, UR5 ;  /* 0x00000005ff057e24 */ /* 0x001fce000f8e00ff */
[----:B------:R-:W-:-:S07]  /*0420*/  LEPC R20, `(.L_x_1) ;  /* 0x000000001014794e */ /* 0x000fce0000000000 */
[----:B--2---:R-:W-:Y:S05]  /*0430*/  CALL.ABS.NOINC R8 ;  /* 0x0000000008007343 */ /* 0x004fea0003c00000 */
.L_x_1:
[----:B------:R-:W-:Y:S05]  /*0440*/  EXIT ;  /* 0x000000000000794d */ /* 0x000fea0003800000 */
.L_x_2:
        /* <DEDUP_REMOVED lines=11> */
.L_x_12:


//--------------------- .text._Z10init_arrayPimi  --------------------------
	.section	.text._Z10init_arrayPimi,"ax",@progbits
	.align	128
        .global         _Z10init_arrayPimi
        .type           _Z10init_arrayPimi,@function
        .size           _Z10init_arrayPimi,(.L_x_10 - _Z10init_arrayPimi)
        .other          _Z10init_arrayPimi,@"STO_CUDA_ENTRY STV_DEFAULT"
_Z10init_arrayPimi:
.text._Z10init_arrayPimi:
[----:B------:R-:W-:Y:S01]  /*0000*/  LDC R1, c[0x0][0x37c] ;  /* 0x0000df00ff017b82 */ /* 0x000fe20000000800 */
[----:B------:R-:W0:Y:S07]  /*0010*/  S2R R2, SR_TID.X ;  /* 0x0000000000027919 */ /* 0x000e2e0000002100 */
[----:B------:R-:W0:Y:S01]  /*0020*/  S2UR UR4, SR_CTAID.X ;  /* 0x00000000000479c3 */ /* 0x000e220000002500 */
[----:B------:R-:W1:Y:S01]  /*0030*/  LDCU.64 UR6, c[0x0][0x388] ;  /* 0x00007100ff0677ac */ /* 0x000e620008000a00 */
[----:B------:R-:W-:-:S06]  /*0040*/  IMAD.MOV.U32 R3, RZ, RZ, RZ ;  /* 0x000000ffff037224 */ /* 0x000fcc00078e00ff */
[----:B------:R-:W0:Y:S02]  /*0050*/  LDC R5, c[0x0][0x360] ;  /* 0x0000d800ff057b82 */ /* 0x000e240000000800 */
[----:B0-----:R-:W-:-:S03]  /*0060*/  IMAD.WIDE.U32 R2, R5, UR4, R2 ;  /* 0x0000000405027c25 */ /* 0x001fc6000f8e0002 */
[----:B-1----:R-:W-:-:S04]  /*0070*/  ISETP.GE.U32.AND P0, PT, R2, UR6, PT ;  /* 0x0000000602007c0c */ /* 0x002fc8000bf06070 */
[----:B------:R-:W-:-:S13]  /*0080*/  ISETP.GE.U32.AND.EX P0, PT, R3, UR7, PT, P0 ;  /* 0x0000000703007c0c */ /* 0x000fda000bf06100 */
[----:B------:R-:W-:Y:S05]  /*0090*/  @P0 EXIT ;  /* 0x000000000000094d */ /* 0x000fea0003800000 */
[----:B------:R-:W0:Y:S01]  /*00a0*/  LDCU.64 UR4, c[0x0][0x388] ;  /* 0x00007100ff0477ac */ /* 0x000e220008000a00 */
[----:B------:R-:W-:Y:S01]  /*00b0*/  IMAD.MOV.U32 R6, RZ, RZ, -0xa5 ;  /* 0xffffff5bff067424 */ /* 0x000fe200078e00ff */
[----:B------:R-:W-:Y:S01]  /*00c0*/  MOV R0, 0x110 ;  /* 0x0000011000007802 */ /* 0x000fe20000000f00 */
[----:B------:R-:W-:Y:S01]  /*00d0*/  IMAD.MOV.U32 R9, RZ, RZ, 0x7fffffff ;  /* 0x7fffffffff097424 */ /* 0x000fe200078e00ff */
[----:B0-----:R-:W-:Y:S01]  /*00e0*/  MOV R8, UR4 ;  /* 0x0000000400087c02 */ /* 0x001fe20008000f00 */
[----:B------:R-:W-:-:S07]  /*00f0*/  IMAD.U32 R7, RZ, RZ, UR5 ;  /* 0x00000005ff077e24 */ /* 0x000fce000f8e00ff */
[----:B------:R-:W-:Y:S05]  /*0100*/  CALL.REL.NOINC `($__internal_0_$__cuda_sm20_rem_u64) ;  /* 0x0000000400387944 */ /* 0x000fea0003c00000 */
[----:B------:R-:W0:Y:S01]  /*0110*/  LDCU UR4, c[0x0][0x38c] ;  /* 0x00007180ff0477ac */ /* 0x000e220008000800 */
[-C--:B------:R-:W-:Y:S01]  /*0120*/  IMAD R8, R8, R2.reuse, RZ ;  /* 0x0000000208087224 */ /* 0x080fe200078e02ff */
[----:B------:R-:W-:Y:S01]  /*0130*/  BSSY.RECONVERGENT B0, `(.L_x_3) ;  /* 0x0000023000007945 */ /* 0x000fe20003800200 */
[----:B------:R-:W-:-:S04]  /*0140*/  IMAD.WIDE.U32 R6, R9, R2, RZ ;  /* 0x0000000209067225 */ /* 0x000fc800078e00ff */
[----:B------:R-:W-:-:S05]  /*0150*/  IMAD R9, R3, R9, R8 ;  /* 0x0000000903097224 */ /* 0x000fca00078e0208 */
[----:B------:R-:W-:-:S04]  /*0160*/  IADD3 R9, PT, PT, R7, R9, RZ ;  /* 0x0000000907097210 */ /* 0x000fc80007ffe0ff */
[----:B0-----:R-:W-:-:S04]  /*0170*/  LOP3.LUT R0, R9, UR4, RZ, 0xfc, !PT ;  /* 0x0000000409007c12 */ /* 0x001fc8000f8efcff */
[----:B------:R-:W-:-:S13]  /*0180*/  ISETP.NE.U32.AND P0, PT, R0, RZ, PT ;  /* 0x000000ff0000720c */ /* 0x000fda0003f05070 */
[----:B------:R-:W-:Y:S05]  /*0190*/  @P0 BRA `(.L_x_4) ;  /* 0x0000000000540947 */ /* 0x000fea0003800000 */
[----:B------:R-:W0:Y:S02]  /*01a0*/  LDCU UR4, c[0x0][0x388] ;  /* 0x00007100ff0477ac */ /* 0x000e240008000800 */
[----:B0-----:R-:W0:Y:S01]  /*01b0*/  I2F.U32.RP R0, UR4 ;  /* 0x0000000400007d06 */ /* 0x001e220008209000 */
[----:B------:R-:W-:-:S07]  /*01c0*/  ISETP.NE.U32.AND P1, PT, RZ, UR4, PT ;  /* 0x00000004ff007c0c */ /* 0x000fce000bf25070 */
[----:B0-----:R-:W0:Y:S02]  /*01d0*/  MUFU.RCP R0, R0 ;  /* 0x0000000000007308 */ /* 0x001e240000001000 */
[----:B0-----:R-:W-:-:S06]  /*01e0*/  VIADD R4, R0, 0xffffffe ;  /* 0x0ffffffe00047836 */ /* 0x001fcc0000000000 */
[----:B------:R0:W1:Y:S02]  /*01f0*/  F2I.FTZ.U32.TRUNC.NTZ R5, R4 ;  /* 0x0000000400057305 */ /* 0x000064000021f000 */
[----:B0-----:R-:W-:Y:S01]  /*0200*/  IMAD.MOV.U32 R4, RZ, RZ, RZ ;  /* 0x000000ffff047224 */ /* 0x001fe200078e00ff */
[----:B-1----:R-:W-:-:S05]  /*0210*/  IADD3 R7, PT, PT, RZ, -R5, RZ ;  /* 0x80000005ff077210 */ /* 0x002fca0007ffe0ff */
[----:B------:R-:W-:-:S04]  /*0220*/  IMAD R7, R7, UR4, RZ ;  /* 0x0000000407077c24 */ /* 0x000fc8000f8e02ff */
[----:B------:R-:W-:-:S06]  /*0230*/  IMAD.HI.U32 R5, R5, R7, R4 ;  /* 0x0000000705057227 */ /* 0x000fcc00078e0004 */
[----:B------:R-:W-:-:S05]  /*0240*/  IMAD.HI.U32 R5, R5, R6, RZ ;  /* 0x0000000605057227 */ /* 0x000fca00078e00ff */
[----:B------:R-:W-:-:S05]  /*0250*/  IADD3 R5, PT, PT, -R5, RZ, RZ ;  /* 0x000000ff05057210 */ /* 0x000fca0007ffe1ff */
[----:B------:R-:W-:Y:S02]  /*0260*/  IMAD R6, R5, UR4, R6 ;  /* 0x0000000405067c24 */ /* 0x000fe4000f8e0206 */
[----:B------:R-:W-:-:S03]  /*0270*/  HFMA2 R5, -RZ, RZ, 0, 0 ;  /* 0x00000000ff057431 */ /* 0x000fc600000001ff */
[----:B------:R-:W-:-:S13]  /*0280*/  ISETP.GE.U32.AND P0, PT, R6, UR4, PT ;  /* 0x0000000406007c0c */ /* 0x000fda000bf06070 */
[----:B------:R-:W-:-:S05]  /*0290*/  @P0 VIADD R6, R6, -UR4 ;  /* 0x8000000406060c36 */ /* 0x000fca0008000000 */
[----:B------:R-:W-:-:S13]  /*02a0*/  ISETP.GE.U32.AND P0, PT, R6, UR4, PT ;  /* 0x0000000406007c0c */ /* 0x000fda000bf06070 */
[----:B------:R-:W-:Y:S02]  /*02b0*/  @P0 IADD3 R6, PT, PT, R6, -UR4, RZ ;  /* 0x8000000406060c10 */ /* 0x000fe4000fffe0ff */
[----:B------:R-:W-:-:S05]  /*02c0*/  @!P1 LOP3.LUT R6, RZ, UR4, RZ, 0x33, !PT ;  /* 0x00000004ff069c12 */ /* 0x000fca000f8e33ff */
[----:B------:R-:W-:Y:S01]  /*02d0*/  IMAD.MOV.U32 R4, RZ, RZ, R6 ;  /* 0x000000ffff047224 */ /* 0x000fe200078e0006 */
[----:B------:R-:W-:Y:S06]  /*02e0*/  BRA `(.L_x_5) ;  /* 0x00000000001c7947 */ /* 0x000fec0003800000 */
.L_x_4:
[----:B------:R-:W0:Y:S01]  /*02f0*/  LDCU.64 UR4, c[0x0][0x388] ;  /* 0x00007100ff0477ac */ /* 0x000e220008000a00 */
[----:B------:R-:W-:Y:S01]  /*0300*/  MOV R0, 0x340 ;  /* 0x0000034000007802 */ /* 0x000fe20000000f00 */
[----:B0-----:R-:W-:Y:S01]  /*0310*/  IMAD.U32 R8, RZ, RZ, UR4 ;  /* 0x00000004ff087e24 */ /* 0x001fe2000f8e00ff */
[----:B------:R-:W-:-:S07]  /*0320*/  MOV R7, UR5 ;  /* 0x0000000500077c02 */ /* 0x000fce0008000f00 */
[----:B------:R-:W-:Y:S05]  /*0330*/  CALL.REL.NOINC `($__internal_0_$__cuda_sm20_rem_u64) ;  /* 0x0000000000ac7944 */ /* 0x000fea0003c00000 */
[----:B------:R-:W-:Y:S01]  /*0340*/  IMAD.MOV.U32 R4, RZ, RZ, R9 ;  /* 0x000000ffff047224 */ /* 0x000fe200078e0009 */
[----:B------:R-:W-:-:S07]  /*0350*/  MOV R5, R8 ;  /* 0x0000000800057202 */ /* 0x000fce0000000f00 */
.L_x_5:
[----:B------:R-:W-:Y:S05]  /*0360*/  BSYNC.RECONVERGENT B0 ;  /* 0x0000000000007941 */ /* 0x000fea0003800200 */
.L_x_3:
[----:B------:R-:W0:Y:S01]  /*0370*/  LDCU UR7, c[0x0][0x390] ;  /* 0x00007200ff0777ac */ /* 0x000e220008000800 */
[----:B------:R-:W-:Y:S01]  /*0380*/  BSSY.RECONVERGENT B0, `(.L_x_6) ;  /* 0x0000021000007945 */ /* 0x000fe20003800200 */
[----:B------:R-:W1:Y:S01]  /*0390*/  LDCU.64 UR4, c[0x0][0x358] ;  /* 0x00006b00ff0477ac */ /* 0x000e620008000a00 */
[----:B0-----:R-:W-:-:S06]  /*03a0*/  USHF.R.S32.HI UR6, URZ, 0x1f, UR7 ;  /* 0x0000001fff067899 */ /* 0x001fcc0008011407 */
[----:B------:R-:W-:-:S04]  /*03b0*/  LOP3.LUT R0, R3, UR6, RZ, 0xfc, !PT ;  /* 0x0000000603007c12 */ /* 0x000fc8000f8efcff */
[----:B------:R-:W-:-:S13]  /*03c0*/  ISETP.NE.U32.AND P0, PT, R0, RZ, PT ;  /* 0x000000ff0000720c */ /* 0x000fda0003f05070 */
[----:B-1----:R-:W-:Y:S05]  /*03d0*/  @P0 BRA `(.L_x_7) ;  /* 0x00000000004c0947 */ /* 0x002fea0003800000 */
[----:B------:R-:W0:Y:S01]  /*03e0*/  I2F.U32.RP R0, UR7 ;  /* 0x0000000700007d06 */ /* 0x000e220008209000 */
        /* <DEDUP_REMOVED lines=10> */
[----:B------:R-:W-:-:S05]  /*0490*/  IMAD R2, R7, UR7, R2 ;  /* 0x0000000707027c24 */ /* 0x000fca000f8e0202 */
[----:B------:R-:W-:-:S13]  /*04a0*/  ISETP.GE.U32.AND P0, PT, R2, UR7, PT ;  /* 0x0000000702007c0c */ /* 0x000fda000bf06070 */
[----:B------:R-:W-:-:S05]  /*04b0*/  @P0 VIADD R2, R2, -UR7 ;  /* 0x8000000702020c36 */ /* 0x000fca0008000000 */
[----:B------:R-:W-:-:S13]  /*04c0*/  ISETP.GE.U32.AND P0, PT, R2, UR7, PT ;  /* 0x0000000702007c0c */ /* 0x000fda000bf06070 */
[----:B------:R-:W-:Y:S02]  /*04d0*/  @P0 IADD3 R2, PT, PT, R2, -UR7, RZ ;  /* 0x8000000702020c10 */ /* 0x000fe4000fffe0ff */
[----:B------:R-:W-:-:S05]  /*04e0*/  @!P1 LOP3.LUT R2, RZ, UR7, RZ, 0x33, !PT ;  /* 0x00000007ff029c12 */ /* 0x000fca000f8e33ff */
[----:B------:R-:W-:Y:S01]  /*04f0*/  IMAD.MOV.U32 R7, RZ, RZ, R2 ;  /* 0x000000ffff077224 */ /* 0x000fe200078e0002 */
[----:B------:R-:W-:Y:S06]  /*0500*/  BRA `(.L_x_8) ;  /* 0x0000000000207947 */ /* 0x000fec0003800000 */
.L_x_7:
[----:B------:R-:W0:Y:S01]  /*0510*/  LDCU UR8, c[0x0][0x390] ;  /* 0x00007200ff0877ac */ /* 0x000e220008000800 */
[----:B------:R-:W-:Y:S01]  /*0520*/  MOV R6, R2 ;  /* 0x0000000200067202 */ /* 0x000fe20000000f00 */
[----:B------:R-:W-:Y:S01]  /*0530*/  IMAD.MOV.U32 R9, RZ, RZ, R3 ;  /* 0x000000ffff097224 */ /* 0x000fe200078e0003 */
[----:B------:R-:W-:Y:S02]  /*0540*/  MOV R7, UR6 ;  /* 0x0000000600077c02 */ /* 0x000fe40008000f00 */
[----:B------:R-:W-:Y:S01]  /*0550*/  MOV R0, 0x580 ;  /* 0x0000058000007802 */ /* 0x000fe20000000f00 */
[----:B0-----:R-:W-:-:S07]  /*0560*/  IMAD.U32 R8, RZ, RZ, UR8 ;  /* 0x00000008ff087e24 */ /* 0x001fce000f8e00ff */
[----:B------:R-:W-:Y:S05]  /*0570*/  CALL.REL.NOINC `($__internal_0_$__cuda_sm20_rem_u64) ;  /* 0x00000000001c7944 */ /* 0x000fea0003c00000 */
[----:B------:R-:W-:-:S07]  /*0580*/  MOV R7, R9 ;  /* 0x0000000900077202 */ /* 0x000fce0000000f00 */
.L_x_8:
[----:B------:R-:W-:Y:S05]  /*0590*/  BSYNC.RECONVERGENT B0 ;  /* 0x0000000000007941 */ /* 0x000fea0003800200 */
.L_x_6:
[----:B------:R-:W0:Y:S02]  /*05a0*/  LDCU.64 UR8, c[0x0][0x380] ;  /* 0x00007000ff0877ac */ /* 0x000e240008000a00 */
[----:B0-----:R-:W-:-:S04]  /*05b0*/  LEA R2, P0, R4, UR8, 0x2 ;  /* 0x0000000804027c11 */ /* 0x001fc8000f8010ff */
[----:B------:R-:W-:-:S05]  /*05c0*/  LEA.HI.X R3, R4, UR9, R5, 0x2, P0 ;  /* 0x0000000904037c11 */ /* 0x000fca00080f1405 */
[----:B------:R-:W-:Y:S01]  /*05d0*/  STG.E desc[UR4][R2.64], R7 ;  /* 0x0000000702007986 */ /* 0x000fe2000c101904 */
[----:B------:R-:W-:Y:S05]  /*05e0*/  EXIT ;  /* 0x000000000000794d */ /* 0x000fea0003800000 */
        .weak           $__internal_0_$__cuda_sm20_rem_u64
        .type           $__internal_0_$__cuda_sm20_rem_u64,@function
        .size           $__internal_0_$__cuda_sm20_rem_u64,(.L_x_10 - $__internal_0_$__cuda_sm20_rem_u64)
$__internal_0_$__cuda_sm20_rem_u64:
[----:B------:R-:W-:Y:S01]  /*05f0*/  IMAD.MOV.U32 R14, RZ, RZ, R8 ;  /* 0x000000ffff0e7224 */ /* 0x000fe200078e0008 */
[----:B------:R-:W-:-:S05]  /*0600*/  MOV R15, R7 ;  /* 0x00000007000f7202 */ /* 0x000fca0000000f00 */
[----:B------:R-:W0:Y:S08]  /*0610*/  I2F.U64.RP R14, R14 ;  /* 0x0000000e000e7312 */ /* 0x000e300000309000 */
[----:B0-----:R-:W0:Y:S02]  /*0620*/  MUFU.RCP R10, R14 ;  /* 0x0000000e000a7308 */ /* 0x001e240000001000 */
[----:B0-----:R-:W-:-:S06]  /*0630*/  VIADD R10, R10, 0x1ffffffe ;  /* 0x1ffffffe0a0a7836 */ /* 0x001fcc0000000000 */
[----:B------:R-:W0:Y:S02]  /*0640*/  F2I.U64.TRUNC R10, R10 ;  /* 0x0000000a000a7311 */ /* 0x000e24000020d800 */
[----:B0-----:R-:W-:-:S04]  /*0650*/  IMAD.WIDE.U32 R12, R10, R8, RZ ;  /* 0x000000080a0c7225 */ /* 0x001fc800078e00ff */
[----:B------:R-:W-:Y:S01]  /*0660*/  IMAD R13, R10, R7, R13 ;  /* 0x000000070a0d7224 */ /* 0x000fe200078e020d */
[----:B------:R-:W-:-:S03]  /*0670*/  IADD3 R17, P0, PT, RZ, -R12, RZ ;  /* 0x8000000cff117210 */ /* 0x000fc60007f1e0ff */
[----:B------:R-:W-:Y:S02]  /*0680*/  IMAD R13, R11, R8, R13 ;  /* 0x000000080b0d7224 */ /* 0x000fe400078e020d */
[----:B------:R-:W-:-:S03]  /*0690*/  IMAD.HI.U32 R12, R10, R17, RZ ;  /* 0x000000110a0c7227 */ /* 0x000fc600078e00ff */
[----:B------:R-:W-:Y:S01]  /*06a0*/  IADD3.X R19, PT, PT, RZ, ~R13, RZ, P0, !PT ;  /* 0x8000000dff137210 */ /* 0x000fe200007fe4ff */
[----:B------:R-:W-:-:S04]  /*06b0*/  IMAD.MOV.U32 R13, RZ, RZ, R10 ;  /* 0x000000ffff0d7224 */ /* 0x000fc800078e000a */
[----:B------:R-:W-:-:S04]  /*06c0*/  IMAD.WIDE.U32 R12, P0, R10, R19, R12 ;  /* 0x000000130a0c7225 */ /* 0x000fc8000780000c */
[C---:B------:R-:W-:Y:S02]  /*06d0*/  IMAD R15, R11.reuse, R19, RZ ;  /* 0x000000130b0f7224 */ /* 0x040fe400078e02ff */
[----:B------:R-:W-:-:S04]  /*06e0*/  IMAD.HI.U32 R12, P1, R11, R17, R12 ;  /* 0x000000110b0c7227 */ /* 0x000fc8000782000c */
[----:B------:R-:W-:Y:S01]  /*06f0*/  IMAD.HI.U32 R19, R11, R19, RZ ;  /* 0x000000130b137227 */ /* 0x000fe200078e00ff */
[----:B------:R-:W-:-:S04]  /*0700*/  IADD3 R13, P2, PT, R15, R12, RZ ;  /* 0x0000000c0f0d7210 */ /* 0x000fc80007f5e0ff */
[----:B------:R-:W-:Y:S01]  /*0710*/  IADD3.X R12, PT, PT, R19, R11, RZ, P0, !PT ;  /* 0x0000000b130c7210 */ /* 0x000fe200007fe4ff */
[----:B------:R-:W-:-:S03]  /*0720*/  IMAD.WIDE.U32 R10, R13, R8, RZ ;  /* 0x000000080d0a7225 */ /* 0x000fc600078e00ff */
[----:B------:R-:W-:Y:S01]  /*0730*/  IADD3.X R15, PT, PT, RZ, RZ, R12, P2, P1 ;  /* 0x000000ffff0f7210 */ /* 0x000fe200017e240c */
[----:B------:R-:W-:Y:S01]  /*0740*/  IMAD R11, R13, R7, R11 ;  /* 0x000000070d0b7224 */ /* 0x000fe200078e020b */
[----:B------:R-:W-:-:S03]  /*0750*/  IADD3 R17, P0, PT, RZ, -R10, RZ ;  /* 0x8000000aff117210 */ /* 0x000fc60007f1e0ff */
[----:B------:R-:W-:Y:S02]  /*0760*/  IMAD R11, R15, R8, R11 ;  /* 0x000000080f0b7224 */ /* 0x000fe400078e020b */
[----:B------:R-:W-:-:S04]  /*0770*/  IMAD.HI.U32 R12, R13, R17, RZ ;  /* 0x000000110d0c7227 */ /* 0x000fc800078e00ff */
[----:B------:R-:W-:Y:S02]  /*0780*/  IMAD.X R10, RZ, RZ, ~R11, P0 ;  /* 0x000000ffff0a7224 */ /* 0x000fe400000e0e0b */
[----:B------:R-:W-:Y:S02]  /*0790*/  IMAD.MOV.U32 R11, RZ, RZ, RZ ;  /* 0x000000ffff0b7224 */ /* 0x000fe400078e00ff */
[----:B------:R-:W-:-:S04]  /*07a0*/  IMAD.WIDE.U32 R12, P0, R13, R10, R12 ;  /* 0x0000000a0d0c7225 */ /* 0x000fc8000780000c */
[C---:B------:R-:W-:Y:S02]  /*07b0*/  IMAD R14, R15.reuse, R10, RZ ;  /* 0x0000000a0f0e7224 */ /* 0x040fe400078e02ff */
[----:B------:R-:W-:-:S04]  /*07c0*/  IMAD.HI.U32 R13, P1, R15, R17, R12 ;  /* 0x000000110f0d7227 */ /* 0x000fc8000782000c */
[----:B------:R-:W-:Y:S01]  /*07d0*/  IMAD.HI.U32 R10, R15, R10, RZ ;  /* 0x0000000a0f0a7227 */ /* 0x000fe200078e00ff */
[----:B------:R-:W-:-:S04]  /*07e0*/  IADD3 R13, P2, PT, R14, R13, RZ ;  /* 0x0000000d0e0d7210 */ /* 0x000fc80007f5e0ff */
[----:B------:R-:W-:Y:S01]  /*07f0*/  IADD3.X R15, PT, PT, R10, R15, RZ, P0, !PT ;  /* 0x0000000f0a0f7210 */ /* 0x000fe200007fe4ff */
[----:B------:R-:W-:-:S03]  /*0800*/  IMAD.HI.U32 R10, R13, R6, RZ ;  /* 0x000000060d0a7227 */ /* 0x000fc600078e00ff */
[----:B------:R-:W-:Y:S01]  /*0810*/  IADD3.X R15, PT, PT, RZ, RZ, R15, P2, P1 ;  /* 0x000000ffff0f7210 */ /* 0x000fe200017e240f */
[----:B------:R-:W-:-:S04]  /*0820*/  IMAD.WIDE.U32 R10, R13, R9, R10 ;  /* 0x000000090d0a7225 */ /* 0x000fc800078e000a */
[C---:B------:R-:W-:Y:S02]  /*0830*/  IMAD R13, R15.reuse, R9, RZ ;  /* 0x000000090f0d7224 */ /* 0x040fe400078e02ff */
[----:B------:R-:W-:-:S04]  /*0840*/  IMAD.HI.U32 R10, P0, R15, R6, R10 ;  /* 0x000000060f0a7227 */ /* 0x000fc8000780000a */
[----:B------:R-:W-:Y:S01]  /*0850*/  IMAD.HI.U32 R12, R15, R9, RZ ;  /* 0x000000090f0c7227 */ /* 0x000fe200078e00ff */
[----:B------:R-:W-:-:S04]  /*0860*/  IADD3 R13, P1, PT, R13, R10, RZ ;  /* 0x0000000a0d0d7210 */ /* 0x000fc80007f3e0ff */
[----:B------:R-:W-:Y:S01]  /*0870*/  IADD3.X R12, PT, PT, R12, RZ, RZ, P0, !PT ;  /* 0x000000ff0c0c7210 */ /* 0x000fe200007fe4ff */
[----:B------:R-:W-:-:S04]  /*0880*/  IMAD.WIDE.U32 R10, R13, R8, RZ ;  /* 0x000000080d0a7225 */ /* 0x000fc800078e00ff */
[----:B------:R-:W-:Y:S01]  /*0890*/  IMAD.X R15, RZ, RZ, R12, P1 ;  /* 0x000000ffff0f7224 */ /* 0x000fe200008e060c */
[----:B------:R-:W-:Y:S01]  /*08a0*/  IADD3 R17, P1, PT, -R10, R6, RZ ;  /* 0x000000060a117210 */ /* 0x000fe20007f3e1ff */
[----:B------:R-:W-:-:S03]  /*08b0*/  IMAD R13, R13, R7, R11 ;  /* 0x000000070d0d7224 */ /* 0x000fc600078e020b */
[-C--:B------:R-:W-:Y:S01]  /*08c0*/  ISETP.GE.U32.AND P0, PT, R17, R8.reuse, PT ;  /* 0x000000081100720c */ /* 0x080fe20003f06070 */
[----:B------:R-:W-:-:S05]  /*08d0*/  IMAD R6, R15, R8, R13 ;  /* 0x000000080f067224 */ /* 0x000fca00078e020d */
[----:B------:R-:W-:Y:S02]  /*08e0*/  IADD3.X R10, PT, PT, ~R6, R9, RZ, P1, !PT ;  /* 0x00000009060a7210 */ /* 0x000fe40000ffe5ff */
[----:B------:R-:W-:Y:S02]  /*08f0*/  IADD3 R11, P1, PT, -R8, R17, RZ ;  /* 0x00000011080b7210 */ /* 0x000fe40007f3e1ff */
[----:B------:R-:W-:-:S03]  /*0900*/  ISETP.GE.U32.AND.EX P0, PT, R10, R7, PT, P0 ;  /* 0x000000070a00720c */ /* 0x000fc60003f06100 */
[----:B------:R-:W-:Y:S01]  /*0910*/  IMAD.X R6, R10, 0x1, ~R7, P1 ;  /* 0x000000010a067824 */ /* 0x000fe200008e0e07 */
[----:B------:R-:W-:Y:S02]  /*0920*/  SEL R11, R11, R17, P0 ;  /* 0x000000110b0b7207 */ /* 0x000fe40000000000 */
[----:B------:R-:W-:Y:S02]  /*0930*/  ISETP.NE.U32.AND P1, PT, R8, RZ, PT ;  /* 0x000000ff0800720c */ /* 0x000fe40003f25070 */
[----:B------:R-:W-:Y:S02]  /*0940*/  SEL R6, R6, R10, P0 ;  /* 0x0000000a06067207 */ /* 0x000fe40000000000 */
[----:B------:R-:W-:Y:S02]  /*0950*/  ISETP.GE.U32.AND P0, PT, R11, R8, PT ;  /* 0x000000080b00720c */ /* 0x000fe40003f06070 */
[----:B------:R-:W-:Y:S02]  /*0960*/  IADD3 R9, P2, PT, -R8, R11, RZ ;  /* 0x0000000b08097210 */ /* 0x000fe40007f5e1ff */
[----:B------:R-:W-:-:S02]  /*0970*/  ISETP.GE.U32.AND.EX P0, PT, R6, R7, PT, P0 ;  /* 0x000000070600720c */ /* 0x000fc40003f06100 */
[CC--:B------:R-:W-:Y:S02]  /*0980*/  IADD3.X R8, PT, PT, ~R7.reuse, R6.reuse, RZ, P2, !PT ;  /* 0x0000000607087210 */ /* 0x0c0fe400017fe5ff */
[----:B------:R-:W-:Y:S01]  /*0990*/  ISETP.NE.AND.EX P1, PT, R7, RZ, PT, P1 ;  /* 0x000000ff0700720c */ /* 0x000fe20003f25310 */
[----:B------:R-:W-:Y:S01]  /*09a0*/  HFMA2 R7, -RZ, RZ, 0, 0 ;  /* 0x00000000ff077431 */ /* 0x000fe200000001ff */
[----:B------:R-:W-:Y:S01]  /*09b0*/  SEL R8, R8, R6, P0 ;  /* 0x0000000608087207 */ /* 0x000fe20000000000 */
[----:B------:R-:W-:Y:S01]  /*09c0*/  IMAD.MOV.U32 R6, RZ, RZ, R0 ;  /* 0x000000ffff067224 */ /* 0x000fe200078e0000 */
[----:B------:R-:W-:Y:S02]  /*09d0*/  SEL R9, R9, R11, P0 ;  /* 0x0000000b09097207 */ /* 0x000fe40000000000 */
[----:B------:R-:W-:Y:S02]  /*09e0*/  SEL R8, R8, 0xffffffff, P1 ;  /* 0xffffffff08087807 */ /* 0x000fe40000800000 */
[----:B------:R-:W-:Y:S01]  /*09f0*/  SEL R9, R9, 0xffffffff, P1 ;  /* 0xffffffff09097807 */ /* 0x000fe20000800000 */
[----:B------:R-:W-:Y:S06]  /*0a00*/  RET.REL.NODEC R6 `(_Z10init_arrayPimi) ;  /* 0xfffffff4067c7950 */ /* 0x000fec0003c3ffff */
.L_x_9:
        /* <DEDUP_REMOVED lines=15> */
.L_x_10:


//--------------------- .nv.global.init           --------------------------
	.section	.nv.global.init,"aw",@progbits
.nv.global.init:
	.type		$str,@object
	.size		$str,(.L_0 - $str)
$str:
        /*0000*/ 	.byte	0x49, 0x6e, 0x63, 0x6f, 0x72, 0x72, 0x65, 0x63, 0x74, 0x20, 0x72, 0x65, 0x73, 0x75, 0x6c, 0x74
        /*0010*/ 	.byte	0x20, 0x69, 0x6e, 0x20, 0x62, 0x69, 0x6e, 0x20, 0x25, 0x64, 0x2c, 0x20, 0x63, 0x6f, 0x72, 0x72
        /*0020*/ 	.byte	0x65, 0x63, 0x74, 0x20, 0x69, 0x73, 0x20, 0x25, 0x64, 0x2c, 0x20, 0x62, 0x75, 0x74, 0x20, 0x6f
        /*0030*/ 	.byte	0x62, 0x73, 0x65, 0x72, 0x76, 0x65, 0x64, 0x20, 0x25, 0x64, 0x0a, 0x00
.L_0:


//--------------------- .nv.shared.reserved.0     --------------------------
	.section	.nv.shared.reserved.0,"aw",@nobits
	.weak		__nv_reservedSMEM_offset_0_alias
	.size		__nv_reservedSMEM_offset_0_alias, 0, 64
	.other		__nv_reservedSMEM_offset_0_alias,@"STO_CUDA_RESERVED_SHARED STV_DEFAULT"
__nv_reservedSMEM_offset_0_alias:
	.zero		0
	.zero		64


//--------------------- .nv.constant0._Z9histogramPimS_i --------------------------
	.section	.nv.constant0._Z9histogramPimS_i,"a",@progbits
	.sectionflags	@""
	.align	4
.nv.constant0._Z9histogramPimS_i:
	.zero		924


//--------------------- .nv.constant0._Z12check_resultPiiiS_ --------------------------
	.section	.nv.constant0._Z12check_resultPiiiS_,"a",@progbits
	.sectionflags	@""
	.align	4
.nv.constant0._Z12check_resultPiiiS_:
	.zero		920


//--------------------- .nv.constant0._Z10init_arrayPimi --------------------------
	.section	.nv.constant0._Z10init_arrayPimi,"a",@progbits
	.sectionflags	@""
	.align	4
.nv.constant0._Z10init_arrayPimi:
	.zero		916


//--------------------- SYMBOLS --------------------------

	.type		.nv.reservedSmem.offset0,@object
	.size		.nv.reservedSmem.offset0,0x4
	.type		vprintf,@function
